//
// Generated by NVIDIA NVVM Compiler
//
// Compiler Build ID: CL-36424714
// Cuda compilation tools, release 13.0, V13.0.88
// Based on NVVM 20.0.0
//

.version 9.0
.target sm_100
.address_size 64

	// .globl	_Z6kernelii
.extern .func  (.param .b32 func_retval0) vprintf
(
	.param .b64 vprintf_param_0,
	.param .b64 vprintf_param_1
)
;
.global .align 1 .b8 $str[23] = {72, 101, 108, 108, 111, 32, 102, 114, 111, 109, 32, 71, 80, 85, 33, 32, 37, 100, 32, 37, 100, 10};

.visible .entry _Z6kernelii(
	.param .u32 _Z6kernelii_param_0,
	.param .u32 _Z6kernelii_param_1
)
{
	.local .align 8 .b8 	__local_depot0[8];
	.reg .b64 	%SP;
	.reg .b64 	%SPL;
	.reg .b32 	%r<5>;
	.reg .b64 	%rd<5>;

	mov.u64 	%SPL, __local_depot0;
	cvta.local.u64 	%SP, %SPL;
	ld.param.u32 	%r1, [_Z6kernelii_param_0];
	ld.param.u32 	%r2, [_Z6kernelii_param_1];
	add.u64 	%rd1, %SP, 0;
	add.u64 	%rd2, %SPL, 0;
	st.local.v2.u32 	[%rd2], {%r1, %r2};
	mov.u64 	%rd3, $str;
	cvta.global.u64 	%rd4, %rd3;
	{ // callseq 0, 0
	.param .b64 param0;
	st.param.b64 	[param0], %rd4;
	.param .b64 param1;
	st.param.b64 	[param1], %rd1;
	.param .b32 retval0;
	call.uni (retval0), 
	vprintf, 
	(
	param0, 
	param1
	);
	ld.param.b32 	%r3, [retval0];
	} // callseq 0
	ret;

}


// ===== COMPILED SASS (sm_100) =====

	.target	sm_100

	.elftype	@"ET_EXEC"


//--------------------- .note.nv.tkinfo           --------------------------
	.section	.note.nv.tkinfo,"",@"SHT_NOTE"
	.sectionflags	@"SHF_NOTE_NV_TKINFO"
	.tkinfo
        /*0018*/ 	.word	0x00000002
        /*0030*/ 	.string	""
        /*0030*/ 	.string	"ptxas"
        /*0030*/ 	.string	"Cuda compilation tools, release 13.0, V13.0.88"
        /*0030*/ 	.string	"Build cuda_13.0.r13.0/compiler.36424714_0"
        /*0030*/ 	.string	"-arch sm_100 -m 64 "



//--------------------- .note.nv.cuinfo           --------------------------
	.section	.note.nv.cuinfo,"",@"SHT_NOTE"
	.sectionflags	@"SHF_NOTE_NV_CUINFO"
        /*0018*/ 	.short	0x0002
        /*001a*/ 	.short	0x0064
        /*001c*/ 	.short	0x0082
	.zero		2


//--------------------- .nv.info                  --------------------------
	.section	.nv.info,"",@"SHT_CUDA_INFO"
	.align	4


	//----- nvinfo : EIATTR_REGCOUNT
	.align		4
        /*0000*/ 	.byte	0x04, 0x2f
        /*0002*/ 	.short	(.L_2 - .L_1)
	.align		4
.L_1:
        /*0004*/ 	.word	index@(_Z6kernelii)
        /*0008*/ 	.word	0x00000018


	//----- nvinfo : EIATTR_FRAME_SIZE
	.align		4
.L_2:
        /*000c*/ 	.byte	0x04, 0x11
        /*000e*/ 	.short	(.L_4 - .L_3)
	.align		4
.L_3:
        /*0010*/ 	.word	index@(_Z6kernelii)
        /*0014*/ 	.word	0x00000008


	//----- nvinfo : EIATTR_MIN_STACK_SIZE
	.align		4
.L_4:
        /*0018*/ 	.byte	0x04, 0x12
        /*001a*/ 	.short	(.L_6 - .L_5)
	.align		4
.L_5:
        /*001c*/ 	.word	index@(_Z6kernelii)
        /*0020*/ 	.word	0x00000008
.L_6:


//--------------------- .nv.compat                --------------------------
	.section	.nv.compat,"",@"SHT_CUDA_COMPAT_INFO"
	.align	4
        /*0000*/ 	.byte	0x02, 0x09, 0x00, 0x00, 0x02, 0x02, 0x01, 0x00, 0x02, 0x05, 0x05, 0x00, 0x03, 0x07, 0x01, 0x01
        /*0010*/ 	.byte	0x02, 0x03, 0x00, 0x00, 0x02, 0x06, 0x01, 0x00, 0x04, 0x0b, 0x08, 0x00, 0x09, 0x00, 0x00, 0x00
        /*0020*/ 	.byte	0x00, 0x00, 0x00, 0x00


//--------------------- .nv.info._Z6kernelii      --------------------------
	.section	.nv.info._Z6kernelii,"",@"SHT_CUDA_INFO"
	.sectionflags	@""
	.align	4


	//----- nvinfo : EIATTR_CUDA_API_VERSION
	.align		4
        /*0000*/ 	.byte	0x04, 0x37
        /*0002*/ 	.short	(.L_8 - .L_7)
.L_7:
        /*0004*/ 	.word	0x00000082


	//----- nvinfo : EIATTR_KPARAM_INFO
	.align		4
.L_8:
        /*0008*/ 	.byte	0x04, 0x17
        /*000a*/ 	.short	(.L_10 - .L_9)
.L_9:
        /*000c*/ 	.word	0x00000000
        /*0010*/ 	.short	0x0001
        /*0012*/ 	.short	0x0004
        /*0014*/ 	.byte	0x00, 0xf0, 0x11, 0x00


	//----- nvinfo : EIATTR_KPARAM_INFO
	.align		4
.L_10:
        /*0018*/ 	.byte	0x04, 0x17
        /*001a*/ 	.short	(.L_12 - .L_11)
.L_11:
        /*001c*/ 	.word	0x00000000
        /*0020*/ 	.short	0x0000
        /*0022*/ 	.short	0x0000
        /*0024*/ 	.byte	0x00, 0xf0, 0x11, 0x00


	//----- nvinfo : EIATTR_SPARSE_MMA_MASK
	.align		4
.L_12:
        /*0028*/ 	.byte	0x03, 0x50
        /*002a*/ 	.short	0x0000


	//----- nvinfo : EIATTR_MAXREG_COUNT
	.align		4
        /*002c*/ 	.byte	0x03, 0x1b
        /*002e*/ 	.short	0x00ff


	//----- nvinfo : EIATTR_EXTERNS
	.align		4
        /*0030*/ 	.byte	0x04, 0x0f
        /*0032*/ 	.short	(.L_14 - .L_13)


	//   ....[0]....
	.align		4
.L_13:
        /*0034*/ 	.word	index@(vprintf)


	//----- nvinfo : EIATTR_MERCURY_ISA_VERSION
	.align		4
.L_14:
        /*0038*/ 	.byte	0x03, 0x5f
        /*003a*/ 	.short	0x0101


	//----- nvinfo : EIATTR_VRC_CTA_INIT_COUNT
	.align		4
        /*003c*/ 	.byte	0x02, 0x4a
	.zero		1
	.zero		1


	//----- nvinfo : EIATTR_SYSCALL_OFFSETS
	.align		4
        /*0040*/ 	.byte	0x04, 0x46
        /*0042*/ 	.short	(.L_16 - .L_15)


	//   ....[0]....
.L_15:
        /*0044*/ 	.word	0x000000e0


	//----- nvinfo : EIATTR_EXIT_INSTR_OFFSETS
	.align		4
.L_16:
        /*0048*/ 	.byte	0x04, 0x1c
        /*004a*/ 	.short	(.L_18 - .L_17)


	//   ....[0]....
.L_17:
        /*004c*/ 	.word	0x000000f0


	//----- nvinfo : EIATTR_CBANK_PARAM_SIZE
	.align		4
.L_18:
        /*0050*/ 	.byte	0x03, 0x19
        /*0052*/ 	.short	0x0008


	//----- nvinfo : EIATTR_PARAM_CBANK
	.align		4
        /*0054*/ 	.byte	0x04, 0x0a
        /*0056*/ 	.short	(.L_20 - .L_19)
	.align		4
.L_19:
        /*0058*/ 	.word	index@(.nv.constant0._Z6kernelii)
        /*005c*/ 	.short	0x0380
        /*005e*/ 	.short	0x0008


	//----- nvinfo : EIATTR_SW_WAR
	.align		4
.L_20:
        /*0060*/ 	.byte	0x04, 0x36
        /*0062*/ 	.short	(.L_22 - .L_21)
.L_21:
        /*0064*/ 	.word	0x00000008
.L_22:


//--------------------- .nv.callgraph             --------------------------
	.section	.nv.callgraph,"",@"SHT_CUDA_CALLGRAPH"
	.align	4
	.sectionentsize	8
	.align		4
        /*0000*/ 	.word	0x00000000
	.align		4
        /*0004*/ 	.word	0xffffffff
	.align		4
        /*0008*/ 	.word	index@(_Z6kernelii)
	.align		4
        /*000c*/ 	.word	index@(vprintf)
	.align		4
        /*0010*/ 	.word	0x00000000
	.align		4
        /*0014*/ 	.word	0xfffffffe
	.align		4
        /*0018*/ 	.word	0x00000000
	.align		4
        /*001c*/ 	.word	0xfffffffd
	.align		4
        /*0020*/ 	.word	0x00000000
	.align		4
        /*0024*/ 	.word	0xfffffffc


//--------------------- .nv.constant4             --------------------------
	.section	.nv.constant4,"a",@progbits
	.align	8
	.align		8
.nv.constant4:
        /*0000*/ 	.dword	vprintf
	.align		8
        /*0008*/ 	.dword	$str


//--------------------- .text._Z6kernelii         --------------------------
	.section	.text._Z6kernelii,"ax",@progbits
	.align	128
        .global         _Z6kernelii
        .type           _Z6kernelii,@function
        .size           _Z6kernelii,(.L_x_2 - _Z6kernelii)
        .other          _Z6kernelii,@"STO_CUDA_ENTRY STV_DEFAULT"
_Z6kernelii:
.text._Z6kernelii:
[----:B------:R-:W0:Y:S08]  /*0000*/  LDC R1, c[0x0][0x37c] ;  /* 0x0000df00ff017b82 */ /* 0x000e300000000800 */
[----:B------:R-:W1:Y:S01]  /*0010*/  LDC.64 R8, c[0x0][0x380] ;  /* 0x0000e000ff087b82 */ /* 0x000e620000000a00 */
[----:B0-----:R-:W-:Y:S01]  /*0020*/  VIADD R1, R1, 0xfffffff8 ;  /* 0xfffffff801017836 */ /* 0x001fe20000000000 */
[----:B------:R-:W-:Y:S01]  /*0030*/  MOV R0, 0x0 ;  /* 0x0000000000007802 */ /* 0x000fe20000000f00 */
[----:B------:R-:W0:Y:S01]  /*0040*/  LDCU UR4, c[0x0][0x2f8] ;  /* 0x00005f00ff0477ac */ /* 0x000e220008000800 */
[----:B------:R-:W2:Y:S04]  /*0050*/  LDCU.64 UR6, c[0x4][0x8] ;  /* 0x01000100ff0677ac */ /* 0x000ea80008000a00 */
[----:B------:R3:W4:Y:S01]  /*0060*/  LDC.64 R2, c[0x4][R0] ;  /* 0x0100000000027b82 */ /* 0x0007220000000a00 */
[----:B------:R-:W5:Y:S01]  /*0070*/  LDCU UR5, c[0x0][0x2fc] ;  /* 0x00005f80ff0577ac */ /* 0x000f620008000800 */
[----:B0-----:R-:W-:Y:S01]  /*0080*/  IADD3 R6, P0, PT, R1, UR4, RZ ;  /* 0x0000000401067c10 */ /* 0x001fe2000ff1e0ff */
[----:B-1----:R3:W-:Y:S01]  /*0090*/  STL.64 [R1], R8 ;  /* 0x0000000801007387 */ /* 0x0027e20000100a00 */
[----:B--2---:R-:W-:Y:S01]  /*00a0*/  IMAD.U32 R4, RZ, RZ, UR6 ;  /* 0x00000006ff047e24 */ /* 0x004fe2000f8e00ff */
[----:B------:R-:W-:-:S02]  /*00b0*/  MOV R5, UR7 ;  /* 0x0000000700057c02 */ /* 0x000fc40008000f00 */
[----:B-----5:R-:W-:-:S08]  /*00c0*/  IMAD.X R7, RZ, RZ, UR5, P0 ;  /* 0x00000005ff077e24 */ /* 0x020fd000080e06ff */
[----:B------:R-:W-:-:S07]  /*00d0*/  LEPC R20, `(.L_x_0) ;  /* 0x000000001014794e */ /* 0x000fce0000000000 */
[----:B---34-:R-:W-:Y:S05]  /*00e0*/  CALL.ABS.NOINC R2 ;  /* 0x0000000002007343 */ /* 0x018fea0003c00000 */
.L_x_0:
[----:B------:R-:W-:Y:S05]  /*00f0*/  EXIT ;  /* 0x000000000000794d */ /* 0x000fea0003800000 */
.L_x_1:
[----:B------:R-:W-:-:S00]  /*0100*/  BRA `(.L_x_1) ;  /* 0xfffffffc00fc7947 */ /* 0x000fc0000383ffff */
[----:B------:R-:W-:-:S00]  /*0110*/  NOP ;  /* 0x0000000000007918 */ /* 0x000fc00000000000 */
        /* <DEDUP_REMOVED lines=14> */
.L_x_2:


//--------------------- .nv.global.init           --------------------------
	.section	.nv.global.init,"aw",@progbits
.nv.global.init:
	.type		$str,@object
	.size		$str,(.L_0 - $str)
$str:
        /*0000*/ 	.byte	0x48, 0x65, 0x6c, 0x6c, 0x6f, 0x20, 0x66, 0x72, 0x6f, 0x6d, 0x20, 0x47, 0x50, 0x55, 0x21, 0x20
        /*0010*/ 	.byte	0x25, 0x64, 0x20, 0x25, 0x64, 0x0a, 0x00
.L_0:


//--------------------- .nv.shared.reserved.0     --------------------------
	.section	.nv.shared.reserved.0,"aw",@nobits
	.weak		__nv_reservedSMEM_offset_0_alias
	.size		__nv_reservedSMEM_offset_0_alias, 0, 64
	.other		__nv_reservedSMEM_offset_0_alias,@"STO_CUDA_RESERVED_SHARED STV_DEFAULT"
__nv_reservedSMEM_offset_0_alias:
	.zero		0
	.zero		64


//--------------------- .nv.constant0._Z6kernelii --------------------------
	.section	.nv.constant0._Z6kernelii,"a",@progbits
	.sectionflags	@""
	.align	4
.nv.constant0._Z6kernelii:
	.zero		904


//--------------------- SYMBOLS --------------------------

	.type		.nv.reservedSmem.offset0,@object
	.size		.nv.reservedSmem.offset0,0x4
	.type		vprintf,@function
